//
// Generated by NVIDIA NVVM Compiler
//
// Compiler Build ID: CL-36424714
// Cuda compilation tools, release 13.0, V13.0.88
// Based on NVVM 20.0.0
//

.version 9.0
.target sm_100
.address_size 64

	// .globl	_Z7SigmoidPKfPfi

.visible .entry _Z7SigmoidPKfPfi(
	.param .u64 .ptr .align 1 _Z7SigmoidPKfPfi_param_0,
	.param .u64 .ptr .align 1 _Z7SigmoidPKfPfi_param_1,
	.param .u32 _Z7SigmoidPKfPfi_param_2
)
{
	.reg .pred 	%p<2>;
	.reg .b32 	%r<8>;
	.reg .b32 	%f<15>;
	.reg .b64 	%rd<8>;

	ld.param.u64 	%rd1, [_Z7SigmoidPKfPfi_param_0];
	ld.param.u64 	%rd2, [_Z7SigmoidPKfPfi_param_1];
	ld.param.u32 	%r2, [_Z7SigmoidPKfPfi_param_2];
	mov.u32 	%r3, %ctaid.x;
	mov.u32 	%r4, %ntid.x;
	mov.u32 	%r5, %tid.x;
	mad.lo.s32 	%r1, %r3, %r4, %r5;
	setp.ge.s32 	%p1, %r1, %r2;
	@%p1 bra 	$L__BB0_2;
	cvta.to.global.u64 	%rd3, %rd1;
	cvta.to.global.u64 	%rd4, %rd2;
	mul.wide.s32 	%rd5, %r1, 4;
	add.s64 	%rd6, %rd3, %rd5;
	ld.global.f32 	%f1, [%rd6];
	fma.rn.f32 	%f2, %f1, 0fBBBB989D, 0f3F000000;
	cvt.sat.f32.f32 	%f3, %f2;
	mov.f32 	%f4, 0f4B400001;
	mov.f32 	%f5, 0f437C0000;
	fma.rm.f32 	%f6, %f3, %f5, %f4;
	add.f32 	%f7, %f6, 0fCB40007F;
	neg.f32 	%f8, %f7;
	fma.rn.f32 	%f9, %f1, 0fBFB8AA3B, %f8;
	fma.rn.f32 	%f10, %f1, 0fB2A57060, %f9;
	mov.b32 	%r6, %f6;
	shl.b32 	%r7, %r6, 23;
	mov.b32 	%f11, %r7;
	ex2.approx.ftz.f32 	%f12, %f10;
	fma.rn.f32 	%f13, %f12, %f11, 0f3F800000;
	rcp.rn.f32 	%f14, %f13;
	add.s64 	%rd7, %rd4, %rd5;
	st.global.f32 	[%rd7], %f14;
$L__BB0_2:
	ret;

}


// ===== COMPILED SASS (sm_100) =====

	.target	sm_100

	.elftype	@"ET_EXEC"


//--------------------- .note.nv.tkinfo           --------------------------
	.section	.note.nv.tkinfo,"",@"SHT_NOTE"
	.sectionflags	@"SHF_NOTE_NV_TKINFO"
	.tkinfo
        /*0018*/ 	.word	0x00000002
        /*0030*/ 	.string	""
        /*0030*/ 	.string	"ptxas"
        /*0030*/ 	.string	"Cuda compilation tools, release 13.0, V13.0.88"
        /*0030*/ 	.string	"Build cuda_13.0.r13.0/compiler.36424714_0"
        /*0030*/ 	.string	"-arch sm_100 -m 64 "



//--------------------- .note.nv.cuinfo           --------------------------
	.section	.note.nv.cuinfo,"",@"SHT_NOTE"
	.sectionflags	@"SHF_NOTE_NV_CUINFO"
        /*0018*/ 	.short	0x0002
        /*001a*/ 	.short	0x0064
        /*001c*/ 	.short	0x0082
	.zero		2


//--------------------- .nv.info                  --------------------------
	.section	.nv.info,"",@"SHT_CUDA_INFO"
	.align	4


	//----- nvinfo : EIATTR_REGCOUNT
	.align		4
        /*0000*/ 	.byte	0x04, 0x2f
        /*0002*/ 	.short	(.L_1 - .L_0)
	.align		4
.L_0:
        /*0004*/ 	.word	index@(_Z7SigmoidPKfPfi)
        /*0008*/ 	.word	0x0000000e


	//----- nvinfo : EIATTR_FRAME_SIZE
	.align		4
.L_1:
        /*000c*/ 	.byte	0x04, 0x11
        /*000e*/ 	.short	(.L_3 - .L_2)
	.align		4
.L_2:
        /*0010*/ 	.word	index@($__internal_0_$__cuda_sm20_rcp_rn_f32_slowpath)
        /*0014*/ 	.word	0x00000000


	//----- nvinfo : EIATTR_FRAME_SIZE
	.align		4
.L_3:
        /*0018*/ 	.byte	0x04, 0x11
        /*001a*/ 	.short	(.L_5 - .L_4)
	.align		4
.L_4:
        /*001c*/ 	.word	index@(_Z7SigmoidPKfPfi)
        /*0020*/ 	.word	0x00000000


	//----- nvinfo : EIATTR_MIN_STACK_SIZE
	.align		4
.L_5:
        /*0024*/ 	.byte	0x04, 0x12
        /*0026*/ 	.short	(.L_7 - .L_6)
	.align		4
.L_6:
        /*0028*/ 	.word	index@(_Z7SigmoidPKfPfi)
        /*002c*/ 	.word	0x00000000
.L_7:


//--------------------- .nv.compat                --------------------------
	.section	.nv.compat,"",@"SHT_CUDA_COMPAT_INFO"
	.align	4
        /*0000*/ 	.byte	0x02, 0x09, 0x00, 0x00, 0x02, 0x02, 0x01, 0x00, 0x02, 0x05, 0x05, 0x00, 0x03, 0x07, 0x01, 0x01
        /*0010*/ 	.byte	0x02, 0x03, 0x00, 0x00, 0x02, 0x06, 0x01, 0x00, 0x04, 0x0b, 0x08, 0x00, 0x09, 0x00, 0x00, 0x00
        /*0020*/ 	.byte	0x00, 0x00, 0x00, 0x00


//--------------------- .nv.info._Z7SigmoidPKfPfi --------------------------
	.section	.nv.info._Z7SigmoidPKfPfi,"",@"SHT_CUDA_INFO"
	.sectionflags	@""
	.align	4


	//----- nvinfo : EIATTR_CUDA_API_VERSION
	.align		4
        /*0000*/ 	.byte	0x04, 0x37
        /*0002*/ 	.short	(.L_9 - .L_8)
.L_8:
        /*0004*/ 	.word	0x00000082


	//----- nvinfo : EIATTR_KPARAM_INFO
	.align		4
.L_9:
        /*0008*/ 	.byte	0x04, 0x17
        /*000a*/ 	.short	(.L_11 - .L_10)
.L_10:
        /*000c*/ 	.word	0x00000000
        /*0010*/ 	.short	0x0002
        /*0012*/ 	.short	0x0010
        /*0014*/ 	.byte	0x00, 0xf0, 0x11, 0x00


	//----- nvinfo : EIATTR_KPARAM_INFO
	.align		4
.L_11:
        /*0018*/ 	.byte	0x04, 0x17
        /*001a*/ 	.short	(.L_13 - .L_12)
.L_12:
        /*001c*/ 	.word	0x00000000
        /*0020*/ 	.short	0x0001
        /*0022*/ 	.short	0x0008
        /*0024*/ 	.byte	0x00, 0xf5, 0x21, 0x00


	//----- nvinfo : EIATTR_KPARAM_INFO
	.align		4
.L_13:
        /*0028*/ 	.byte	0x04, 0x17
        /*002a*/ 	.short	(.L_15 - .L_14)
.L_14:
        /*002c*/ 	.word	0x00000000
        /*0030*/ 	.short	0x0000
        /*0032*/ 	.short	0x0000
        /*0034*/ 	.byte	0x00, 0xf5, 0x21, 0x00


	//----- nvinfo : EIATTR_SPARSE_MMA_MASK
	.align		4
.L_15:
        /*0038*/ 	.byte	0x03, 0x50
        /*003a*/ 	.short	0x0000


	//----- nvinfo : EIATTR_MAXREG_COUNT
	.align		4
        /*003c*/ 	.byte	0x03, 0x1b
        /*003e*/ 	.short	0x00ff


	//----- nvinfo : EIATTR_MERCURY_ISA_VERSION
	.align		4
        /*0040*/ 	.byte	0x03, 0x5f
        /*0042*/ 	.short	0x0101


	//----- nvinfo : EIATTR_VRC_CTA_INIT_COUNT
	.align		4
        /*0044*/ 	.byte	0x02, 0x4a
	.zero		1
	.zero		1


	//----- nvinfo : EIATTR_EXIT_INSTR_OFFSETS
	.align		4
        /*0048*/ 	.byte	0x04, 0x1c
        /*004a*/ 	.short	(.L_17 - .L_16)


	//   ....[0]....
.L_16:
        /*004c*/ 	.word	0x00000070


	//   ....[1]....
        /*0050*/ 	.word	0x00000260


	//----- nvinfo : EIATTR_CRS_STACK_SIZE
	.align		4
.L_17:
        /*0054*/ 	.byte	0x04, 0x1e
        /*0056*/ 	.short	(.L_19 - .L_18)
.L_18:
        /*0058*/ 	.word	0x00000000


	//----- nvinfo : EIATTR_CBANK_PARAM_SIZE
	.align		4
.L_19:
        /*005c*/ 	.byte	0x03, 0x19
        /*005e*/ 	.short	0x0014


	//----- nvinfo : EIATTR_PARAM_CBANK
	.align		4
        /*0060*/ 	.byte	0x04, 0x0a
        /*0062*/ 	.short	(.L_21 - .L_20)
	.align		4
.L_20:
        /*0064*/ 	.word	index@(.nv.constant0._Z7SigmoidPKfPfi)
        /*0068*/ 	.short	0x0380
        /*006a*/ 	.short	0x0014


	//----- nvinfo : EIATTR_SW_WAR
	.align		4
.L_21:
        /*006c*/ 	.byte	0x04, 0x36
        /*006e*/ 	.short	(.L_23 - .L_22)
.L_22:
        /*0070*/ 	.word	0x00000008
.L_23:


//--------------------- .nv.callgraph             --------------------------
	.section	.nv.callgraph,"",@"SHT_CUDA_CALLGRAPH"
	.align	4
	.sectionentsize	8
	.align		4
        /*0000*/ 	.word	0x00000000
	.align		4
        /*0004*/ 	.word	0xffffffff
	.align		4
        /*0008*/ 	.word	0x00000000
	.align		4
        /*000c*/ 	.word	0xfffffffe
	.align		4
        /*0010*/ 	.word	0x00000000
	.align		4
        /*0014*/ 	.word	0xfffffffd
	.align		4
        /*0018*/ 	.word	0x00000000
	.align		4
        /*001c*/ 	.word	0xfffffffc


//--------------------- .text._Z7SigmoidPKfPfi    --------------------------
	.section	.text._Z7SigmoidPKfPfi,"ax",@progbits
	.align	128
        .global         _Z7SigmoidPKfPfi
        .type           _Z7SigmoidPKfPfi,@function
        .size           _Z7SigmoidPKfPfi,(.L_x_8 - _Z7SigmoidPKfPfi)
        .other          _Z7SigmoidPKfPfi,@"STO_CUDA_ENTRY STV_DEFAULT"
_Z7SigmoidPKfPfi:
.text._Z7SigmoidPKfPfi:
[----:B------:R-:W-:Y:S01]  /*0000*/  LDC R1, c[0x0][0x37c] ;  /* 0x0000df00ff017b82 */ /* 0x000fe20000000800 */
[----:B------:R-:W0:Y:S07]  /*0010*/  S2R R0, SR_TID.X ;  /* 0x0000000000007919 */ /* 0x000e2e0000002100 */
[----:B------:R-:W0:Y:S01]  /*0020*/  S2UR UR4, SR_CTAID.X ;  /* 0x00000000000479c3 */ /* 0x000e220000002500 */
[----:B------:R-:W1:Y:S07]  /*0030*/  LDCU UR5, c[0x0][0x390] ;  /* 0x00007200ff0577ac */ /* 0x000e6e0008000800 */
[----:B------:R-:W0:Y:S02]  /*0040*/  LDC R3, c[0x0][0x360] ;  /* 0x0000d800ff037b82 */ /* 0x000e240000000800 */
[----:B0-----:R-:W-:-:S05]  /*0050*/  IMAD R3, R3, UR4, R0 ;  /* 0x0000000403037c24 */ /* 0x001fca000f8e0200 */
[----:B-1----:R-:W-:-:S13]  /*0060*/  ISETP.GE.AND P0, PT, R3, UR5, PT ;  /* 0x0000000503007c0c */ /* 0x002fda000bf06270 */
[----:B------:R-:W-:Y:S05]  /*0070*/  @P0 EXIT ;  /* 0x000000000000094d */ /* 0x000fea0003800000 */
[----:B------:R-:W0:Y:S01]  /*0080*/  LDC.64 R4, c[0x0][0x380] ;  /* 0x0000e000ff047b82 */ /* 0x000e220000000a00 */
[----:B------:R-:W1:Y:S01]  /*0090*/  LDCU.64 UR4, c[0x0][0x358] ;  /* 0x00006b00ff0477ac */ /* 0x000e620008000a00 */
[----:B0-----:R-:W-:-:S06]  /*00a0*/  IMAD.WIDE R4, R3, 0x4, R4 ;  /* 0x0000000403047825 */ /* 0x001fcc00078e0204 */
[----:B-1----:R-:W2:Y:S01]  /*00b0*/  LDG.E R4, desc[UR4][R4.64] ;  /* 0x0000000404047981 */ /* 0x002ea2000c1e1900 */
[----:B------:R-:W-:Y:S01]  /*00c0*/  IMAD.MOV.U32 R7, RZ, RZ, 0x3bbb989d ;  /* 0x3bbb989dff077424 */ /* 0x000fe200078e00ff */
[----:B------:R-:W-:Y:S01]  /*00d0*/  BSSY.RECONVERGENT B0, `(.L_x_0) ;  /* 0x0000015000007945 */ /* 0x000fe20003800200 */
[----:B------:R-:W-:Y:S02]  /*00e0*/  IMAD.MOV.U32 R9, RZ, RZ, 0x437c0000 ;  /* 0x437c0000ff097424 */ /* 0x000fe400078e00ff */
[----:B--2---:R-:W-:-:S04]  /*00f0*/  FFMA.SAT R0, R4, -R7, 0.5 ;  /* 0x3f00000004007423 */ /* 0x004fc80000002807 */
[----:B------:R-:W-:-:S04]  /*0100*/  FFMA.RM R0, R0, R9, 12582913 ;  /* 0x4b40000100007423 */ /* 0x000fc80000004009 */
[C---:B------:R-:W-:Y:S01]  /*0110*/  FADD R7, R0.reuse, -12583039 ;  /* 0xcb40007f00077421 */ /* 0x040fe20000000000 */
[----:B------:R-:W-:-:S03]  /*0120*/  SHF.L.U32 R0, R0, 0x17, RZ ;  /* 0x0000001700007819 */ /* 0x000fc600000006ff */
[----:B------:R-:W-:-:S04]  /*0130*/  FFMA R7, R4, -1.4426950216293334961, -R7 ;  /* 0xbfb8aa3b04077823 */ /* 0x000fc80000000807 */
[----:B------:R-:W-:-:S06]  /*0140*/  FFMA R7, R4, -1.925963033500011079e-08, R7 ;  /* 0xb2a5706004077823 */ /* 0x000fcc0000000007 */
[----:B------:R-:W0:Y:S02]  /*0150*/  MUFU.EX2 R7, R7 ;  /* 0x0000000700077308 */ /* 0x000e240000000800 */
[----:B0-----:R-:W-:-:S04]  /*0160*/  FFMA R0, R0, R7, 1 ;  /* 0x3f80000000007423 */ /* 0x001fc80000000007 */
[----:B------:R-:W-:-:S05]  /*0170*/  VIADD R2, R0, 0x1800000 ;  /* 0x0180000000027836 */ /* 0x000fca0000000000 */
[----:B------:R-:W-:-:S04]  /*0180*/  LOP3.LUT R2, R2, 0x7f800000, RZ, 0xc0, !PT ;  /* 0x7f80000002027812 */ /* 0x000fc800078ec0ff */
[----:B------:R-:W-:-:S13]  /*0190*/  ISETP.GT.U32.AND P0, PT, R2, 0x1ffffff, PT ;  /* 0x01ffffff0200780c */ /* 0x000fda0003f04070 */
[----:B------:R-:W-:Y:S05]  /*01a0*/  @P0 BRA `(.L_x_1) ;  /* 0x00000000000c0947 */ /* 0x000fea0003800000 */
[----:B------:R-:W-:-:S07]  /*01b0*/  MOV R4, 0x1d0 ;  /* 0x000001d000047802 */ /* 0x000fce0000000f00 */
[----:B------:R-:W-:Y:S05]  /*01c0*/  CALL.REL.NOINC `($__internal_0_$__cuda_sm20_rcp_rn_f32_slowpath) ;  /* 0x0000000000287944 */ /* 0x000fea0003c00000 */
[----:B------:R-:W-:Y:S05]  /*01d0*/  BRA `(.L_x_2) ;  /* 0x0000000000107947 */ /* 0x000fea0003800000 */
.L_x_1:
[----:B------:R-:W0:Y:S02]  /*01e0*/  MUFU.RCP R7, R0 ;  /* 0x0000000000077308 */ /* 0x000e240000001000 */
[----:B0-----:R-:W-:-:S04]  /*01f0*/  FFMA R2, R0, R7, -1 ;  /* 0xbf80000000027423 */ /* 0x001fc80000000007 */
[----:B------:R-:W-:-:S04]  /*0200*/  FADD.FTZ R2, -R2, -RZ ;  /* 0x800000ff02027221 */ /* 0x000fc80000010100 */
[----:B------:R-:W-:-:S07]  /*0210*/  FFMA R7, R7, R2, R7 ;  /* 0x0000000207077223 */ /* 0x000fce0000000007 */
.L_x_2:
[----:B------:R-:W-:Y:S05]  /*0220*/  BSYNC.RECONVERGENT B0 ;  /* 0x0000000000007941 */ /* 0x000fea0003800200 */
.L_x_0:
[----:B------:R-:W0:Y:S02]  /*0230*/  LDC.64 R4, c[0x0][0x388] ;  /* 0x0000e200ff047b82 */ /* 0x000e240000000a00 */
[----:B0-----:R-:W-:-:S05]  /*0240*/  IMAD.WIDE R2, R3, 0x4, R4 ;  /* 0x0000000403027825 */ /* 0x001fca00078e0204 */
[----:B------:R-:W-:Y:S01]  /*0250*/  STG.E desc[UR4][R2.64], R7 ;  /* 0x0000000702007986 */ /* 0x000fe2000c101904 */
[----:B------:R-:W-:Y:S05]  /*0260*/  EXIT ;  /* 0x000000000000794d */ /* 0x000fea0003800000 */
        .weak           $__internal_0_$__cuda_sm20_rcp_rn_f32_slowpath
        .type           $__internal_0_$__cuda_sm20_rcp_rn_f32_slowpath,@function
        .size           $__internal_0_$__cuda_sm20_rcp_rn_f32_slowpath,(.L_x_8 - $__internal_0_$__cuda_sm20_rcp_rn_f32_slowpath)
$__internal_0_$__cuda_sm20_rcp_rn_f32_slowpath:
[----:B------:R-:W-:Y:S01]  /*0270*/  IMAD.SHL.U32 R2, R0, 0x2, RZ ;  /* 0x0000000200027824 */ /* 0x000fe200078e00ff */
[----:B------:R-:W-:Y:S04]  /*0280*/  BSSY.RECONVERGENT B1, `(.L_x_3) ;  /* 0x0000030000017945 */ /* 0x000fe80003800200 */
[----:B------:R-:W-:-:S04]  /*0290*/  SHF.R.U32.HI R2, RZ, 0x18, R2 ;  /* 0x00000018ff027819 */ /* 0x000fc80000011602 */
[----:B------:R-:W-:-:S13]  /*02a0*/  ISETP.NE.U32.AND P0, PT, R2, RZ, PT ;  /* 0x000000ff0200720c */ /* 0x000fda0003f05070 */
[----:B------:R-:W-:Y:S05]  /*02b0*/  @P0 BRA `(.L_x_4) ;  /* 0x0000000000280947 */ /* 0x000fea0003800000 */
[----:B------:R-:W-:-:S04]  /*02c0*/  SHF.L.U32 R2, R0, 0x1, RZ ;  /* 0x0000000100027819 */ /* 0x000fc800000006ff */
[----:B------:R-:W-:-:S13]  /*02d0*/  ISETP.NE.AND P0, PT, R2, RZ, PT ;  /* 0x000000ff0200720c */ /* 0x000fda0003f05270 */
[----:B------:R-:W-:Y:S01]  /*02e0*/  @P0 FFMA R6, R0, 1.84467440737095516160e+19, RZ ;  /* 0x5f80000000060823 */ /* 0x000fe200000000ff */
[----:B------:R-:W-:Y:S08]  /*02f0*/  @!P0 MUFU.RCP R5, R0 ;  /* 0x0000000000058308 */ /* 0x000ff00000001000 */
[----:B------:R-:W0:Y:S02]  /*0300*/  @P0 MUFU.RCP R7, R6 ;  /* 0x0000000600070308 */ /* 0x000e240000001000 */
[----:B0-----:R-:W-:-:S04]  /*0310*/  @P0 FFMA R2, R6, R7, -1 ;  /* 0xbf80000006020423 */ /* 0x001fc80000000007 */
[----:B------:R-:W-:-:S04]  /*0320*/  @P0 FADD.FTZ R2, -R2, -RZ ;  /* 0x800000ff02020221 */ /* 0x000fc80000010100 */
[----:B------:R-:W-:-:S04]  /*0330*/  @P0 FFMA R2, R7, R2, R7 ;  /* 0x0000000207020223 */ /* 0x000fc80000000007 */
[----:B------:R-:W-:Y:S01]  /*0340*/  @P0 FFMA R5, R2, 1.84467440737095516160e+19, RZ ;  /* 0x5f80000002050823 */ /* 0x000fe200000000ff */
[----:B------:R-:W-:Y:S06]  /*0350*/  BRA `(.L_x_5) ;  /* 0x0000000000887947 */ /* 0x000fec0003800000 */
.L_x_4:
[----:B------:R-:W-:-:S05]  /*0360*/  VIADD R5, R2, 0xffffff03 ;  /* 0xffffff0302057836 */ /* 0x000fca0000000000 */
[----:B------:R-:W-:-:S13]  /*0370*/  ISETP.GT.U32.AND P0, PT, R5, 0x1, PT ;  /* 0x000000010500780c */ /* 0x000fda0003f04070 */
[----:B------:R-:W-:Y:S05]  /*0380*/  @P0 BRA `(.L_x_6) ;  /* 0x0000000000780947 */ /* 0x000fea0003800000 */
[----:B------:R-:W-:Y:S01]  /*0390*/  LOP3.LUT R6, R0, 0x7fffff, RZ, 0xc0, !PT ;  /* 0x007fffff00067812 */ /* 0x000fe200078ec0ff */
[----:B------:R-:W-:-:S03]  /*03a0*/  IMAD.MOV.U32 R10, RZ, RZ, 0x3 ;  /* 0x00000003ff0a7424 */ /* 0x000fc600078e00ff */
[----:B------:R-:W-:Y:S02]  /*03b0*/  LOP3.LUT R6, R6, 0x3f800000, RZ, 0xfc, !PT ;  /* 0x3f80000006067812 */ /* 0x000fe400078efcff */
[----:B------:R-:W-:Y:S02]  /*03c0*/  SHF.L.U32 R11, R10, R5, RZ ;  /* 0x000000050a0b7219 */ /* 0x000fe400000006ff */
[----:B------:R-:W0:Y:S02]  /*03d0*/  MUFU.RCP R7, R6 ;  /* 0x0000000600077308 */ /* 0x000e240000001000 */
[----:B0-----:R-:W-:-:S04]  /*03e0*/  FFMA R8, R6, R7, -1 ;  /* 0xbf80000006087423 */ /* 0x001fc80000000007 */
[----:B------:R-:W-:-:S04]  /*03f0*/  FADD.FTZ R8, -R8, -RZ ;  /* 0x800000ff08087221 */ /* 0x000fc80000010100 */
[CCC-:B------:R-:W-:Y:S01]  /*0400*/  FFMA.RM R9, R7.reuse, R8.reuse, R7.reuse ;  /* 0x0000000807097223 */ /* 0x1c0fe20000004007 */
[----:B------:R-:W-:-:S04]  /*0410*/  FFMA.RP R8, R7, R8, R7 ;  /* 0x0000000807087223 */ /* 0x000fc80000008007 */
[C---:B------:R-:W-:Y:S02]  /*0420*/  LOP3.LUT R7, R9.reuse, 0x7fffff, RZ, 0xc0, !PT ;  /* 0x007fffff09077812 */ /* 0x040fe400078ec0ff */
[----:B------:R-:W-:Y:S02]  /*0430*/  FSETP.NEU.FTZ.AND P0, PT, R9, R8, PT ;  /* 0x000000080900720b */ /* 0x000fe40003f1d000 */
[----:B------:R-:W-:Y:S02]  /*0440*/  LOP3.LUT R8, R7, 0x800000, RZ, 0xfc, !PT ;  /* 0x0080000007087812 */ /* 0x000fe400078efcff */
[----:B------:R-:W-:Y:S02]  /*0450*/  SEL R7, RZ, 0xffffffff, !P0 ;  /* 0xffffffffff077807 */ /* 0x000fe40004000000 */
[----:B------:R-:W-:Y:S02]  /*0460*/  LOP3.LUT R6, R11, R8, RZ, 0xc0, !PT ;  /* 0x000000080b067212 */ /* 0x000fe400078ec0ff */
[----:B------:R-:W-:-:S02]  /*0470*/  IADD3 R7, PT, PT, -R7, RZ, RZ ;  /* 0x000000ff07077210 */ /* 0x000fc40007ffe1ff */
[-C--:B------:R-:W-:Y:S02]  /*0480*/  SHF.R.U32.HI R6, RZ, R5.reuse, R6 ;  /* 0x00000005ff067219 */ /* 0x080fe40000011606 */
[----:B------:R-:W-:Y:S02]  /*0490*/  LOP3.LUT P1, RZ, R7, R5, R8, 0xf8, !PT ;  /* 0x0000000507ff7212 */ /* 0x000fe4000782f808 */
[C---:B------:R-:W-:Y:S02]  /*04a0*/  LOP3.LUT P0, RZ, R6.reuse, 0x1, RZ, 0xc0, !PT ;  /* 0x0000000106ff7812 */ /* 0x040fe4000780c0ff */
[----:B------:R-:W-:-:S04]  /*04b0*/  LOP3.LUT P2, RZ, R6, 0x2, RZ, 0xc0, !PT ;  /* 0x0000000206ff7812 */ /* 0x000fc8000784c0ff */
[----:B------:R-:W-:Y:S02]  /*04c0*/  PLOP3.LUT P0, PT, P0, P1, P2, 0xe0, 0x0 ;  /* 0x000000000000781c */ /* 0x000fe40000703c20 */
[----:B------:R-:W-:Y:S02]  /*04d0*/  LOP3.LUT P1, RZ, R0, 0x7fffff, RZ, 0xc0, !PT ;  /* 0x007fffff00ff7812 */ /* 0x000fe4000782c0ff */
[----:B------:R-:W-:-:S05]  /*04e0*/  SEL R5, RZ, 0x1, !P0 ;  /* 0x00000001ff057807 */ /* 0x000fca0004000000 */
[----:B------:R-:W-:-:S05]  /*04f0*/  IMAD.MOV R5, RZ, RZ, -R5 ;  /* 0x000000ffff057224 */ /* 0x000fca00078e0a05 */
[----:B------:R-:W-:Y:S02]  /*0500*/  ISETP.GE.AND P0, PT, R5, RZ, PT ;  /* 0x000000ff0500720c */ /* 0x000fe40003f06270 */
[----:B------:R-:W-:-:S04]  /*0510*/  IADD3 R5, PT, PT, R2, -0xfc, RZ ;  /* 0xffffff0402057810 */ /* 0x000fc80007ffe0ff */
[----:B------:R-:W-:-:S07]  /*0520*/  SHF.R.U32.HI R5, RZ, R5, R8 ;  /* 0x00000005ff057219 */ /* 0x000fce0000011608 */
[----:B------:R-:W-:-:S05]  /*0530*/  @!P0 VIADD R5, R5, 0x1 ;  /* 0x0000000105058836 */ /* 0x000fca0000000000 */
[----:B------:R-:W-:-:S04]  /*0540*/  @!P1 SHF.L.U32 R5, R5, 0x1, RZ ;  /* 0x0000000105059819 */ /* 0x000fc800000006ff */
[----:B------:R-:W-:Y:S01]  /*0550*/  LOP3.LUT R5, R5, 0x80000000, R0, 0xf8, !PT ;  /* 0x8000000005057812 */ /* 0x000fe200078ef800 */
[----:B------:R-:W-:Y:S06]  /*0560*/  BRA `(.L_x_5) ;  /* 0x0000000000047947 */ /* 0x000fec0003800000 */
.L_x_6:
[----:B------:R0:W1:Y:S02]  /*0570*/  MUFU.RCP R5, R0 ;  /* 0x0000000000057308 */ /* 0x0000640000001000 */
.L_x_5:
[----:B------:R-:W-:Y:S05]  /*0580*/  BSYNC.RECONVERGENT B1 ;  /* 0x0000000000017941 */ /* 0x000fea0003800200 */
.L_x_3:
[----:B-1----:R-:W-:Y:S02]  /*0590*/  IMAD.MOV.U32 R7, RZ, RZ, R5 ;  /* 0x000000ffff077224 */ /* 0x002fe400078e0005 */
[----:B------:R-:W-:-:S04]  /*05a0*/  HFMA2 R5, -RZ, RZ, 0, 0 ;  /* 0x00000000ff057431 */ /* 0x000fc800000001ff */
[----:B0-----:R-:W-:Y:S05]  /*05b0*/  RET.REL.NODEC R4 `(_Z7SigmoidPKfPfi) ;  /* 0xfffffff804907950 */ /* 0x001fea0003c3ffff */
.L_x_7:
[----:B------:R-:W-:-:S00]  /*05c0*/  BRA `(.L_x_7) ;  /* 0xfffffffc00fc7947 */ /* 0x000fc0000383ffff */
[----:B------:R-:W-:-:S00]  /*05d0*/  NOP ;  /* 0x0000000000007918 */ /* 0x000fc00000000000 */
        /* <DEDUP_REMOVED lines=10> */
.L_x_8:


//--------------------- .nv.shared.reserved.0     --------------------------
	.section	.nv.shared.reserved.0,"aw",@nobits
	.weak		__nv_reservedSMEM_offset_0_alias
	.size		__nv_reservedSMEM_offset_0_alias, 0, 64
	.other		__nv_reservedSMEM_offset_0_alias,@"STO_CUDA_RESERVED_SHARED STV_DEFAULT"
__nv_reservedSMEM_offset_0_alias:
	.zero		0
	.zero		64


//--------------------- .nv.constant0._Z7SigmoidPKfPfi --------------------------
	.section	.nv.constant0._Z7SigmoidPKfPfi,"a",@progbits
	.sectionflags	@""
	.align	4
.nv.constant0._Z7SigmoidPKfPfi:
	.zero		916


//--------------------- SYMBOLS --------------------------

	.type		.nv.reservedSmem.offset0,@object
	.size		.nv.reservedSmem.offset0,0x4
